//
// Generated by NVIDIA NVVM Compiler
//
// Compiler Build ID: CL-36424714
// Cuda compilation tools, release 13.0, V13.0.88
// Based on NVVM 20.0.0
//

.version 9.0
.target sm_100
.address_size 64

	// .globl	_Z11BetweennessPiS_iS_S_iPf
.extern .func  (.param .b32 func_retval0) vprintf
(
	.param .b64 vprintf_param_0,
	.param .b64 vprintf_param_1
)
;
// _ZZ11BetweennessPiS_iS_S_iPfE13current_depth has been demoted
// _ZZ11BetweennessPiS_iS_S_iPfE4done has been demoted
.global .align 1 .b8 $str[4] = {37, 100, 32};

.visible .entry _Z11BetweennessPiS_iS_S_iPf(
	.param .u64 .ptr .align 1 _Z11BetweennessPiS_iS_S_iPf_param_0,
	.param .u64 .ptr .align 1 _Z11BetweennessPiS_iS_S_iPf_param_1,
	.param .u32 _Z11BetweennessPiS_iS_S_iPf_param_2,
	.param .u64 .ptr .align 1 _Z11BetweennessPiS_iS_S_iPf_param_3,
	.param .u64 .ptr .align 1 _Z11BetweennessPiS_iS_S_iPf_param_4,
	.param .u32 _Z11BetweennessPiS_iS_S_iPf_param_5,
	.param .u64 .ptr .align 1 _Z11BetweennessPiS_iS_S_iPf_param_6
)
{
	.local .align 8 .b8 	__local_depot0[8];
	.reg .b64 	%SP;
	.reg .b64 	%SPL;
	.reg .pred 	%p<20>;
	.reg .b16 	%rs<6>;
	.reg .b32 	%r<62>;
	.reg .b32 	%f<16>;
	.reg .b64 	%rd<50>;
	.reg .b64 	%fd<2>;
	// demoted variable
	.shared .align 4 .u32 _ZZ11BetweennessPiS_iS_S_iPfE13current_depth;
	// demoted variable
	.shared .align 1 .u8 _ZZ11BetweennessPiS_iS_S_iPfE4done;
	mov.u64 	%SPL, __local_depot0;
	cvta.local.u64 	%SP, %SPL;
	ld.param.u64 	%rd16, [_Z11BetweennessPiS_iS_S_iPf_param_0];
	ld.param.u64 	%rd17, [_Z11BetweennessPiS_iS_S_iPf_param_1];
	ld.param.u32 	%r30, [_Z11BetweennessPiS_iS_S_iPf_param_2];
	ld.param.u64 	%rd18, [_Z11BetweennessPiS_iS_S_iPf_param_3];
	ld.param.u64 	%rd19, [_Z11BetweennessPiS_iS_S_iPf_param_4];
	ld.param.u32 	%r31, [_Z11BetweennessPiS_iS_S_iPf_param_5];
	ld.param.u64 	%rd20, [_Z11BetweennessPiS_iS_S_iPf_param_6];
	cvta.to.global.u64 	%rd1, %rd19;
	cvta.to.global.u64 	%rd2, %rd18;
	cvta.to.global.u64 	%rd3, %rd17;
	cvta.to.global.u64 	%rd4, %rd20;
	cvta.to.global.u64 	%rd5, %rd16;
	mov.u32 	%r58, %tid.x;
	setp.ge.s32 	%p1, %r58, %r31;
	@%p1 bra 	$L__BB0_6;
	mul.wide.s32 	%rd21, %r30, 4;
	add.s64 	%rd6, %rd2, %rd21;
	add.s64 	%rd7, %rd1, %rd21;
	mov.u32 	%r2, %ntid.x;
	mov.u32 	%r53, %r58;
$L__BB0_2:
	setp.ne.s32 	%p2, %r53, %r30;
	@%p2 bra 	$L__BB0_4;
	mov.b32 	%r34, 0;
	st.global.u32 	[%rd6], %r34;
	mov.b32 	%r35, 1;
	st.global.u32 	[%rd7], %r35;
	bra.uni 	$L__BB0_5;
$L__BB0_4:
	mul.wide.s32 	%rd22, %r53, 4;
	add.s64 	%rd23, %rd2, %rd22;
	mov.b32 	%r32, 2147483647;
	st.global.u32 	[%rd23], %r32;
	add.s64 	%rd24, %rd1, %rd22;
	mov.b32 	%r33, 0;
	st.global.u32 	[%rd24], %r33;
$L__BB0_5:
	mul.wide.s32 	%rd25, %r53, 4;
	add.s64 	%rd26, %rd4, %rd25;
	mov.b32 	%r36, 0;
	st.global.u32 	[%rd26], %r36;
	add.s32 	%r53, %r53, %r2;
	setp.lt.s32 	%p3, %r53, %r31;
	@%p3 bra 	$L__BB0_2;
$L__BB0_6:
	setp.ne.s32 	%p4, %r58, 0;
	@%p4 bra 	$L__BB0_8;
	mov.b16 	%rs1, 0;
	st.shared.u8 	[_ZZ11BetweennessPiS_iS_S_iPfE4done], %rs1;
	mov.b32 	%r37, 0;
	st.shared.u32 	[_ZZ11BetweennessPiS_iS_S_iPfE13current_depth], %r37;
$L__BB0_8:
	bar.sync 	0;
	ld.shared.u8 	%rs2, [_ZZ11BetweennessPiS_iS_S_iPfE4done];
	setp.ne.s16 	%p5, %rs2, 0;
	@%p5 bra 	$L__BB0_24;
	mov.u32 	%r5, %ntid.x;
$L__BB0_10:
	setp.ge.s32 	%p6, %r58, %r31;
	bar.sync 	0;
	mov.b16 	%rs3, 1;
	st.shared.u8 	[_ZZ11BetweennessPiS_iS_S_iPfE4done], %rs3;
	bar.sync 	0;
	@%p6 bra 	$L__BB0_21;
	ld.shared.u32 	%r6, [_ZZ11BetweennessPiS_iS_S_iPfE13current_depth];
	mov.u32 	%r54, %r58;
$L__BB0_12:
	mul.wide.s32 	%rd27, %r54, 4;
	add.s64 	%rd8, %rd2, %rd27;
	ld.global.u32 	%r38, [%rd8];
	setp.ne.s32 	%p7, %r38, %r6;
	@%p7 bra 	$L__BB0_20;
	add.s64 	%rd9, %rd5, %rd27;
	ld.global.u32 	%r55, [%rd9];
	ld.global.u32 	%r39, [%rd9+4];
	setp.ge.s32 	%p8, %r55, %r39;
	@%p8 bra 	$L__BB0_20;
	add.s64 	%rd10, %rd1, %rd27;
$L__BB0_15:
	mul.wide.s32 	%rd30, %r55, 4;
	add.s64 	%rd31, %rd3, %rd30;
	ld.global.u32 	%r10, [%rd31];
	mul.wide.s32 	%rd32, %r10, 4;
	add.s64 	%rd11, %rd2, %rd32;
	ld.global.u32 	%r57, [%rd11];
	setp.ne.s32 	%p9, %r57, 2147483647;
	ld.global.u32 	%r56, [%rd8];
	@%p9 bra 	$L__BB0_17;
	add.s32 	%r57, %r56, 1;
	st.global.u32 	[%rd11], %r57;
	mov.b16 	%rs4, 0;
	st.shared.u8 	[_ZZ11BetweennessPiS_iS_S_iPfE4done], %rs4;
	ld.global.u32 	%r56, [%rd8];
$L__BB0_17:
	add.s32 	%r40, %r56, 1;
	setp.ne.s32 	%p10, %r57, %r40;
	@%p10 bra 	$L__BB0_19;
	add.s64 	%rd34, %rd1, %rd32;
	ld.global.u32 	%r41, [%rd10];
	atom.global.add.u32 	%r42, [%rd34], %r41;
$L__BB0_19:
	add.s32 	%r55, %r55, 1;
	ld.global.u32 	%r43, [%rd9+4];
	setp.lt.s32 	%p11, %r55, %r43;
	@%p11 bra 	$L__BB0_15;
$L__BB0_20:
	add.s32 	%r54, %r54, %r5;
	setp.lt.s32 	%p12, %r54, %r31;
	@%p12 bra 	$L__BB0_12;
$L__BB0_21:
	setp.ne.s32 	%p13, %r58, 0;
	bar.sync 	0;
	@%p13 bra 	$L__BB0_23;
	ld.shared.u32 	%r44, [_ZZ11BetweennessPiS_iS_S_iPfE13current_depth];
	add.s32 	%r45, %r44, 1;
	st.shared.u32 	[_ZZ11BetweennessPiS_iS_S_iPfE13current_depth], %r45;
$L__BB0_23:
	ld.shared.u8 	%rs5, [_ZZ11BetweennessPiS_iS_S_iPfE4done];
	setp.eq.s16 	%p14, %rs5, 0;
	@%p14 bra 	$L__BB0_10;
$L__BB0_24:
	setp.ge.s32 	%p15, %r58, %r31;
	bar.sync 	0;
	@%p15 bra 	$L__BB0_32;
	mov.u32 	%r19, %ntid.x;
	add.u64 	%rd12, %SPL, 0;
	mov.u64 	%rd45, $str;
$L__BB0_26:
	mul.wide.s32 	%rd36, %r58, 4;
	add.s64 	%rd13, %rd5, %rd36;
	ld.global.u32 	%r60, [%rd13];
	ld.global.u32 	%r61, [%rd13+4];
	setp.ge.s32 	%p16, %r60, %r61;
	mov.f32 	%f14, 0f00000000;
	@%p16 bra 	$L__BB0_31;
	add.s64 	%rd14, %rd2, %rd36;
	add.s64 	%rd15, %rd1, %rd36;
	mov.f32 	%f14, 0f00000000;
$L__BB0_28:
	mul.wide.s32 	%rd38, %r60, 4;
	add.s64 	%rd39, %rd3, %rd38;
	ld.global.u32 	%r25, [%rd39];
	mul.wide.s32 	%rd40, %r25, 4;
	add.s64 	%rd41, %rd2, %rd40;
	ld.global.u32 	%r46, [%rd41];
	add.s32 	%r47, %r46, 1;
	ld.global.u32 	%r48, [%rd14];
	setp.ne.s32 	%p17, %r47, %r48;
	@%p17 bra 	$L__BB0_30;
	ld.global.u32 	%r49, [%rd15];
	cvt.rn.f32.s32 	%f7, %r49;
	add.s64 	%rd43, %rd4, %rd40;
	ld.global.f32 	%f8, [%rd43];
	add.f32 	%f9, %f8, 0f3F800000;
	mul.f32 	%f10, %f9, %f7;
	add.s64 	%rd44, %rd1, %rd40;
	ld.global.u32 	%r50, [%rd44];
	cvt.rn.f32.s32 	%f11, %r50;
	div.rn.f32 	%f12, %f10, %f11;
	add.f32 	%f14, %f14, %f12;
	cvt.f64.f32 	%fd1, %f12;
	st.local.f64 	[%rd12], %fd1;
	cvta.global.u64 	%rd46, %rd45;
	add.u64 	%rd47, %SP, 0;
	{ // callseq 0, 0
	.param .b64 param0;
	st.param.b64 	[param0], %rd46;
	.param .b64 param1;
	st.param.b64 	[param1], %rd47;
	.param .b32 retval0;
	call.uni (retval0), 
	vprintf, 
	(
	param0, 
	param1
	);
	ld.param.b32 	%r51, [retval0];
	} // callseq 0
	ld.global.u32 	%r61, [%rd13+4];
$L__BB0_30:
	add.s32 	%r60, %r60, 1;
	setp.lt.s32 	%p18, %r60, %r61;
	@%p18 bra 	$L__BB0_28;
$L__BB0_31:
	mul.wide.s32 	%rd48, %r58, 4;
	add.s64 	%rd49, %rd4, %rd48;
	st.global.f32 	[%rd49], %f14;
	add.s32 	%r58, %r58, %r19;
	setp.lt.s32 	%p19, %r58, %r31;
	@%p19 bra 	$L__BB0_26;
$L__BB0_32:
	bar.sync 	0;
	ret;

}


// ===== COMPILED SASS (sm_100) =====

	.target	sm_100

	.elftype	@"ET_EXEC"


//--------------------- .note.nv.tkinfo           --------------------------
	.section	.note.nv.tkinfo,"",@"SHT_NOTE"
	.sectionflags	@"SHF_NOTE_NV_TKINFO"
	.tkinfo
        /*0018*/ 	.word	0x00000002
        /*0030*/ 	.string	""
        /*0030*/ 	.string	"ptxas"
        /*0030*/ 	.string	"Cuda compilation tools, release 13.0, V13.0.88"
        /*0030*/ 	.string	"Build cuda_13.0.r13.0/compiler.36424714_0"
        /*0030*/ 	.string	"-arch sm_100 -m 64 "



//--------------------- .note.nv.cuinfo           --------------------------
	.section	.note.nv.cuinfo,"",@"SHT_NOTE"
	.sectionflags	@"SHF_NOTE_NV_CUINFO"
        /*0018*/ 	.short	0x0002
        /*001a*/ 	.short	0x0064
        /*001c*/ 	.short	0x0082
	.zero		2


//--------------------- .nv.info                  --------------------------
	.section	.nv.info,"",@"SHT_CUDA_INFO"
	.align	4


	//----- nvinfo : EIATTR_REGCOUNT
	.align		4
        /*0000*/ 	.byte	0x04, 0x2f
        /*0002*/ 	.short	(.L_2 - .L_1)
	.align		4
.L_1:
        /*0004*/ 	.word	index@(_Z11BetweennessPiS_iS_S_iPf)
        /*0008*/ 	.word	0x00000020


	//----- nvinfo : EIATTR_FRAME_SIZE
	.align		4
.L_2:
        /*000c*/ 	.byte	0x04, 0x11
        /*000e*/ 	.short	(.L_4 - .L_3)
	.align		4
.L_3:
        /*0010*/ 	.word	index@($__internal_0_$__cuda_sm3x_div_rn_noftz_f32_slowpath)
        /*0014*/ 	.word	0x00000008


	//----- nvinfo : EIATTR_FRAME_SIZE
	.align		4
.L_4:
        /*0018*/ 	.byte	0x04, 0x11
        /*001a*/ 	.short	(.L_6 - .L_5)
	.align		4
.L_5:
        /*001c*/ 	.word	index@(_Z11BetweennessPiS_iS_S_iPf)
        /*0020*/ 	.word	0x00000008


	//----- nvinfo : EIATTR_MIN_STACK_SIZE
	.align		4
.L_6:
        /*0024*/ 	.byte	0x04, 0x12
        /*0026*/ 	.short	(.L_8 - .L_7)
	.align		4
.L_7:
        /*0028*/ 	.word	index@(_Z11BetweennessPiS_iS_S_iPf)
        /*002c*/ 	.word	0x00000008
.L_8:


//--------------------- .nv.compat                --------------------------
	.section	.nv.compat,"",@"SHT_CUDA_COMPAT_INFO"
	.align	4
        /*0000*/ 	.byte	0x02, 0x09, 0x00, 0x00, 0x02, 0x02, 0x01, 0x00, 0x02, 0x05, 0x05, 0x00, 0x03, 0x07, 0x01, 0x01
        /*0010*/ 	.byte	0x02, 0x03, 0x00, 0x00, 0x02, 0x06, 0x01, 0x00, 0x04, 0x0b, 0x08, 0x00, 0x01, 0x00, 0x00, 0x00
        /*0020*/ 	.byte	0x00, 0x00, 0x00, 0x00


//--------------------- .nv.info._Z11BetweennessPiS_iS_S_iPf --------------------------
	.section	.nv.info._Z11BetweennessPiS_iS_S_iPf,"",@"SHT_CUDA_INFO"
	.sectionflags	@""
	.align	4


	//----- nvinfo : EIATTR_CUDA_API_VERSION
	.align		4
        /*0000*/ 	.byte	0x04, 0x37
        /*0002*/ 	.short	(.L_10 - .L_9)
.L_9:
        /*0004*/ 	.word	0x00000082


	//----- nvinfo : EIATTR_KPARAM_INFO
	.align		4
.L_10:
        /*0008*/ 	.byte	0x04, 0x17
        /*000a*/ 	.short	(.L_12 - .L_11)
.L_11:
        /*000c*/ 	.word	0x00000000
        /*0010*/ 	.short	0x0006
        /*0012*/ 	.short	0x0030
        /*0014*/ 	.byte	0x00, 0xf5, 0x21, 0x00


	//----- nvinfo : EIATTR_KPARAM_INFO
	.align		4
.L_12:
        /*0018*/ 	.byte	0x04, 0x17
        /*001a*/ 	.short	(.L_14 - .L_13)
.L_13:
        /*001c*/ 	.word	0x00000000
        /*0020*/ 	.short	0x0005
        /*0022*/ 	.short	0x0028
        /*0024*/ 	.byte	0x00, 0xf0, 0x11, 0x00


	//----- nvinfo : EIATTR_KPARAM_INFO
	.align		4
.L_14:
        /*0028*/ 	.byte	0x04, 0x17
        /*002a*/ 	.short	(.L_16 - .L_15)
.L_15:
        /*002c*/ 	.word	0x00000000
        /*0030*/ 	.short	0x0004
        /*0032*/ 	.short	0x0020
        /*0034*/ 	.byte	0x00, 0xf5, 0x21, 0x00


	//----- nvinfo : EIATTR_KPARAM_INFO
	.align		4
.L_16:
        /*0038*/ 	.byte	0x04, 0x17
        /*003a*/ 	.short	(.L_18 - .L_17)
.L_17:
        /*003c*/ 	.word	0x00000000
        /*0040*/ 	.short	0x0003
        /*0042*/ 	.short	0x0018
        /*0044*/ 	.byte	0x00, 0xf5, 0x21, 0x00


	//----- nvinfo : EIATTR_KPARAM_INFO
	.align		4
.L_18:
        /*0048*/ 	.byte	0x04, 0x17
        /*004a*/ 	.short	(.L_20 - .L_19)
.L_19:
        /*004c*/ 	.word	0x00000000
        /*0050*/ 	.short	0x0002
        /*0052*/ 	.short	0x0010
        /*0054*/ 	.byte	0x00, 0xf0, 0x11, 0x00


	//----- nvinfo : EIATTR_KPARAM_INFO
	.align		4
.L_20:
        /*0058*/ 	.byte	0x04, 0x17
        /*005a*/ 	.short	(.L_22 - .L_21)
.L_21:
        /*005c*/ 	.word	0x00000000
        /*0060*/ 	.short	0x0001
        /*0062*/ 	.short	0x0008
        /*0064*/ 	.byte	0x00, 0xf5, 0x21, 0x00


	//----- nvinfo : EIATTR_KPARAM_INFO
	.align		4
.L_22:
        /*0068*/ 	.byte	0x04, 0x17
        /*006a*/ 	.short	(.L_24 - .L_23)
.L_23:
        /*006c*/ 	.word	0x00000000
        /*0070*/ 	.short	0x0000
        /*0072*/ 	.short	0x0000
        /*0074*/ 	.byte	0x00, 0xf5, 0x21, 0x00


	//----- nvinfo : EIATTR_SPARSE_MMA_MASK
	.align		4
.L_24:
        /*0078*/ 	.byte	0x03, 0x50
        /*007a*/ 	.short	0x0000


	//----- nvinfo : EIATTR_MAXREG_COUNT
	.align		4
        /*007c*/ 	.byte	0x03, 0x1b
        /*007e*/ 	.short	0x00ff


	//----- nvinfo : EIATTR_NUM_BARRIERS
	.align		4
        /*0080*/ 	.byte	0x02, 0x4c
        /*0082*/ 	.byte	0x01
	.zero		1


	//----- nvinfo : EIATTR_EXTERNS
	.align		4
        /*0084*/ 	.byte	0x04, 0x0f
        /*0086*/ 	.short	(.L_26 - .L_25)


	//   ....[0]....
	.align		4
.L_25:
        /*0088*/ 	.word	index@(vprintf)


	//----- nvinfo : EIATTR_MERCURY_ISA_VERSION
	.align		4
.L_26:
        /*008c*/ 	.byte	0x03, 0x5f
        /*008e*/ 	.short	0x0101


	//----- nvinfo : EIATTR_VRC_CTA_INIT_COUNT
	.align		4
        /*0090*/ 	.byte	0x02, 0x4a
	.zero		1
	.zero		1


	//----- nvinfo : EIATTR_SYSCALL_OFFSETS
	.align		4
        /*0094*/ 	.byte	0x04, 0x46
        /*0096*/ 	.short	(.L_28 - .L_27)


	//   ....[0]....
.L_27:
        /*0098*/ 	.word	0x00000bd0


	//----- nvinfo : EIATTR_EXIT_INSTR_OFFSETS
	.align		4
.L_28:
        /*009c*/ 	.byte	0x04, 0x1c
        /*009e*/ 	.short	(.L_30 - .L_29)


	//   ....[0]....
.L_29:
        /*00a0*/ 	.word	0x00000cd0


	//----- nvinfo : EIATTR_CRS_STACK_SIZE
	.align		4
.L_30:
        /*00a4*/ 	.byte	0x04, 0x1e
        /*00a6*/ 	.short	(.L_32 - .L_31)
.L_31:
        /*00a8*/ 	.word	0x00000000


	//----- nvinfo : EIATTR_CBANK_PARAM_SIZE
	.align		4
.L_32:
        /*00ac*/ 	.byte	0x03, 0x19
        /*00ae*/ 	.short	0x0038


	//----- nvinfo : EIATTR_PARAM_CBANK
	.align		4
        /*00b0*/ 	.byte	0x04, 0x0a
        /*00b2*/ 	.short	(.L_34 - .L_33)
	.align		4
.L_33:
        /*00b4*/ 	.word	index@(.nv.constant0._Z11BetweennessPiS_iS_S_iPf)
        /*00b8*/ 	.short	0x0380
        /*00ba*/ 	.short	0x0038


	//----- nvinfo : EIATTR_SW_WAR
	.align		4
.L_34:
        /*00bc*/ 	.byte	0x04, 0x36
        /*00be*/ 	.short	(.L_36 - .L_35)
.L_35:
        /*00c0*/ 	.word	0x00000008
.L_36:


//--------------------- .nv.callgraph             --------------------------
	.section	.nv.callgraph,"",@"SHT_CUDA_CALLGRAPH"
	.align	4
	.sectionentsize	8
	.align		4
        /*0000*/ 	.word	0x00000000
	.align		4
        /*0004*/ 	.word	0xffffffff
	.align		4
        /*0008*/ 	.word	index@(_Z11BetweennessPiS_iS_S_iPf)
	.align		4
        /*000c*/ 	.word	index@(vprintf)
	.align		4
        /*0010*/ 	.word	0x00000000
	.align		4
        /*0014*/ 	.word	0xfffffffe
	.align		4
        /*0018*/ 	.word	0x00000000
	.align		4
        /*001c*/ 	.word	0xfffffffd
	.align		4
        /*0020*/ 	.word	0x00000000
	.align		4
        /*0024*/ 	.word	0xfffffffc


//--------------------- .nv.constant4             --------------------------
	.section	.nv.constant4,"a",@progbits
	.align	8
	.align		8
.nv.constant4:
        /*0000*/ 	.dword	vprintf
	.align		8
        /*0008*/ 	.dword	$str


//--------------------- .text._Z11BetweennessPiS_iS_S_iPf --------------------------
	.section	.text._Z11BetweennessPiS_iS_S_iPf,"ax",@progbits
	.align	128
        .global         _Z11BetweennessPiS_iS_S_iPf
        .type           _Z11BetweennessPiS_iS_S_iPf,@function
        .size           _Z11BetweennessPiS_iS_S_iPf,(.L_x_36 - _Z11BetweennessPiS_iS_S_iPf)
        .other          _Z11BetweennessPiS_iS_S_iPf,@"STO_CUDA_ENTRY STV_DEFAULT"
_Z11BetweennessPiS_iS_S_iPf:
.text._Z11BetweennessPiS_iS_S_iPf:
[----:B------:R-:W0:Y:S01]  /*0000*/  LDC R1, c[0x0][0x37c] ;  /* 0x0000df00ff017b82 */ /* 0x000e220000000800 */
[----:B------:R-:W1:Y:S01]  /*0010*/  S2R R25, SR_TID.X ;  /* 0x0000000000197919 */ /* 0x000e620000002100 */
[----:B------:R-:W1:Y:S01]  /*0020*/  LDCU UR6, c[0x0][0x3a8] ;  /* 0x00007500ff0677ac */ /* 0x000e620008000800 */
[----:B0-----:R-:W-:Y:S01]  /*0030*/  VIADD R1, R1, 0xfffffff8 ;  /* 0xfffffff801017836 */ /* 0x001fe20000000000 */
[----:B------:R-:W-:Y:S01]  /*0040*/  BSSY.RECONVERGENT B0, `(.L_x_0) ;  /* 0x0000022000007945 */ /* 0x000fe20003800200 */
[----:B------:R-:W0:Y:S01]  /*0050*/  LDCU UR4, c[0x0][0x2f8] ;  /* 0x00005f00ff0477ac */ /* 0x000e220008000800 */
[----:B------:R-:W2:Y:S01]  /*0060*/  LDCU UR5, c[0x0][0x2fc] ;  /* 0x00005f80ff0577ac */ /* 0x000ea20008000800 */
[----:B------:R-:W3:Y:S01]  /*0070*/  LDCU.64 UR36, c[0x0][0x358] ;  /* 0x00006b00ff2477ac */ /* 0x000ee20008000a00 */
[----:B0-----:R-:W-:-:S05]  /*0080*/  IADD3 R22, P1, PT, R1, UR4, RZ ;  /* 0x0000000401167c10 */ /* 0x001fca000ff3e0ff */
[----:B--2---:R-:W-:Y:S01]  /*0090*/  IMAD.X R2, RZ, RZ, UR5, P1 ;  /* 0x00000005ff027e24 */ /* 0x004fe200088e06ff */
[----:B-1----:R-:W-:-:S13]  /*00a0*/  ISETP.GE.AND P0, PT, R25, UR6, PT ;  /* 0x0000000619007c0c */ /* 0x002fda000bf06270 */
[----:B---3--:R-:W-:Y:S05]  /*00b0*/  @P0 BRA `(.L_x_1) ;  /* 0x0000000000680947 */ /* 0x008fea0003800000 */
[----:B------:R-:W0:Y:S01]  /*00c0*/  LDC R11, c[0x0][0x390] ;  /* 0x0000e400ff0b7b82 */ /* 0x000e220000000800 */
[----:B------:R-:W-:-:S07]  /*00d0*/  IMAD.MOV.U32 R13, RZ, RZ, R25 ;  /* 0x000000ffff0d7224 */ /* 0x000fce00078e0019 */
[----:B------:R-:W0:Y:S08]  /*00e0*/  LDC.64 R6, c[0x0][0x398] ;  /* 0x0000e600ff067b82 */ /* 0x000e300000000a00 */
[----:B------:R-:W1:Y:S08]  /*00f0*/  LDC.64 R8, c[0x0][0x3a0] ;  /* 0x0000e800ff087b82 */ /* 0x000e700000000a00 */
[----:B------:R-:W2:Y:S08]  /*0100*/  LDC R0, c[0x0][0x360] ;  /* 0x0000d800ff007b82 */ /* 0x000eb00000000800 */
[----:B------:R-:W3:Y:S01]  /*0110*/  LDC R3, c[0x0][0x390] ;  /* 0x0000e400ff037b82 */ /* 0x000ee20000000800 */
[----:B0-----:R-:W-:-:S07]  /*0120*/  IMAD.WIDE R6, R11, 0x4, R6 ;  /* 0x000000040b067825 */ /* 0x001fce00078e0206 */
[----:B------:R-:W0:Y:S01]  /*0130*/  LDC R12, c[0x0][0x3a8] ;  /* 0x0000ea00ff0c7b82 */ /* 0x000e220000000800 */
[----:B-1----:R-:W-:-:S07]  /*0140*/  IMAD.WIDE R8, R11, 0x4, R8 ;  /* 0x000000040b087825 */ /* 0x002fce00078e0208 */
[----:B------:R-:W1:Y:S02]  /*0150*/  LDC.64 R4, c[0x0][0x3b0] ;  /* 0x0000ec00ff047b82 */ /* 0x000e640000000a00 */
.L_x_2:
[C---:B---3--:R-:W-:Y:S01]  /*0160*/  ISETP.NE.AND P0, PT, R13.reuse, R3, PT ;  /* 0x000000030d00720c */ /* 0x048fe20003f05270 */
[----:B-1----:R-:W-:-:S12]  /*0170*/  IMAD.WIDE R16, R13, 0x4, R4 ;  /* 0x000000040d107825 */ /* 0x002fd800078e0204 */
[----:B------:R-:W1:Y:S01]  /*0180*/  @P0 LDC.64 R10, c[0x0][0x398] ;  /* 0x0000e600ff0a0b82 */ /* 0x000e620000000a00 */
[----:B------:R-:W-:Y:S01]  /*0190*/  @!P0 IMAD.MOV.U32 R19, RZ, RZ, 0x1 ;  /* 0x00000001ff138424 */ /* 0x000fe200078e00ff */
[----:B------:R4:W-:Y:S01]  /*01a0*/  @!P0 STG.E desc[UR36][R6.64], RZ ;  /* 0x000000ff06008986 */ /* 0x0009e2000c101924 */
[----:B------:R-:W-:-:S03]  /*01b0*/  @P0 IMAD.MOV.U32 R21, RZ, RZ, 0x7fffffff ;  /* 0x7fffffffff150424 */ /* 0x000fc600078e00ff */
[----:B------:R4:W-:Y:S02]  /*01c0*/  @!P0 STG.E desc[UR36][R8.64], R19 ;  /* 0x0000001308008986 */ /* 0x0009e4000c101924 */
[----:B------:R-:W3:Y:S01]  /*01d0*/  @P0 LDC.64 R14, c[0x0][0x3a0] ;  /* 0x0000e800ff0e0b82 */ /* 0x000ee20000000a00 */
[----:B-1----:R-:W-:-:S05]  /*01e0*/  @P0 IMAD.WIDE R10, R13, 0x4, R10 ;  /* 0x000000040d0a0825 */ /* 0x002fca00078e020a */
[----:B------:R4:W-:Y:S01]  /*01f0*/  @P0 STG.E desc[UR36][R10.64], R21 ;  /* 0x000000150a000986 */ /* 0x0009e2000c101924 */
[----:B---3--:R-:W-:-:S04]  /*0200*/  @P0 IMAD.WIDE R14, R13, 0x4, R14 ;  /* 0x000000040d0e0825 */ /* 0x008fc800078e020e */
[----:B--2---:R-:W-:Y:S01]  /*0210*/  IMAD.IADD R13, R0, 0x1, R13 ;  /* 0x00000001000d7824 */ /* 0x004fe200078e020d */
[----:B------:R4:W-:Y:S04]  /*0220*/  @P0 STG.E desc[UR36][R14.64], RZ ;  /* 0x000000ff0e000986 */ /* 0x0009e8000c101924 */
[----:B------:R4:W-:Y:S01]  /*0230*/  STG.E desc[UR36][R16.64], RZ ;  /* 0x000000ff10007986 */ /* 0x0009e2000c101924 */
[----:B0-----:R-:W-:-:S13]  /*0240*/  ISETP.GE.AND P0, PT, R13, R12, PT ;  /* 0x0000000c0d00720c */ /* 0x001fda0003f06270 */
[----:B----4-:R-:W-:Y:S05]  /*0250*/  @!P0 BRA `(.L_x_2) ;  /* 0xfffffffc00c08947 */ /* 0x010fea000383ffff */
.L_x_1:
[----:B------:R-:W-:Y:S05]  /*0260*/  BSYNC.RECONVERGENT B0 ;  /* 0x0000000000007941 */ /* 0x000fea0003800200 */
.L_x_0:
[----:B------:R-:W0:Y:S01]  /*0270*/  S2UR UR5, SR_CgaCtaId ;  /* 0x00000000000579c3 */ /* 0x000e220000008800 */
[----:B------:R-:W-:Y:S01]  /*0280*/  ISETP.NE.AND P0, PT, R25, RZ, PT ;  /* 0x000000ff1900720c */ /* 0x000fe20003f05270 */
[----:B------:R-:W-:Y:S02]  /*0290*/  UMOV UR4, 0x400 ;  /* 0x0000040000047882 */ /* 0x000fe40000000000 */
[----:B0-----:R-:W-:-:S10]  /*02a0*/  ULEA UR4, UR5, UR4, 0x18 ;  /* 0x0000000405047291 */ /* 0x001fd4000f8ec0ff */
[----:B------:R-:W-:Y:S04]  /*02b0*/  @!P0 STS.U8 [UR4+0x4], RZ ;  /* 0x000004ffff008988 */ /* 0x000fe80008000004 */
[----:B------:R-:W-:Y:S01]  /*02c0*/  @!P0 STS [UR4], RZ ;  /* 0x000000ffff008988 */ /* 0x000fe20008000804 */
[----:B------:R-:W-:Y:S06]  /*02d0*/  BAR.SYNC.DEFER_BLOCKING 0x0 ;  /* 0x0000000000007b1d */ /* 0x000fec0000010000 */
[----:B------:R-:W0:Y:S02]  /*02e0*/  LDS.U8 R0, [UR4+0x4] ;  /* 0x00000404ff007984 */ /* 0x000e240008000000 */
[----:B0-----:R-:W-:-:S13]  /*02f0*/  ISETP.NE.AND P0, PT, R0, RZ, PT ;  /* 0x000000ff0000720c */ /* 0x001fda0003f05270 */
[----:B------:R-:W-:Y:S05]  /*0300*/  @P0 BRA `(.L_x_3) ;  /* 0x0000000400340947 */ /* 0x000fea0003800000 */
[----:B------:R-:W0:Y:S02]  /*0310*/  LDCU UR7, c[0x0][0x360] ;  /* 0x00006c00ff0777ac */ /* 0x000e240008000800 */
.L_x_13:
[----:B------:R-:W1:Y:S01]  /*0320*/  S2UR UR5, SR_CgaCtaId ;  /* 0x00000000000579c3 */ /* 0x000e620000008800 */
[----:B------:R-:W-:-:S07]  /*0330*/  UMOV UR4, 0x400 ;  /* 0x0000040000047882 */ /* 0x000fce0000000000 */
[----:B------:R-:W-:Y:S01]  /*0340*/  BAR.SYNC.DEFER_BLOCKING 0x0 ;  /* 0x0000000000007b1d */ /* 0x000fe20000010000 */
[----:B------:R-:W-:Y:S01]  /*0350*/  HFMA2 R0, -RZ, RZ, 0, 5.9604644775390625e-08 ;  /* 0x00000001ff007431 */ /* 0x000fe200000001ff */
[----:B-1----:R-:W-:-:S04]  /*0360*/  ULEA UR4, UR5, UR4, 0x18 ;  /* 0x0000000405047291 */ /* 0x002fc8000f8ec0ff */
[----:B------:R-:W1:Y:S05]  /*0370*/  LDCU UR5, c[0x0][0x3a8] ;  /* 0x00007500ff0577ac */ /* 0x000e6a0008000800 */
[----:B--2---:R2:W-:Y:S01]  /*0380*/  STS.U8 [UR4+0x4], R0 ;  /* 0x00000400ff007988 */ /* 0x0045e20008000004 */
[----:B------:R-:W-:Y:S01]  /*0390*/  BAR.SYNC.DEFER_BLOCKING 0x0 ;  /* 0x0000000000007b1d */ /* 0x000fe20000010000 */
[----:B-1----:R-:W-:-:S13]  /*03a0*/  ISETP.GE.AND P0, PT, R25, UR5, PT ;  /* 0x0000000519007c0c */ /* 0x002fda000bf06270 */
[----:B--2---:R-:W-:Y:S05]  /*03b0*/  @P0 BRA `(.L_x_4) ;  /* 0x0000000000d80947 */ /* 0x004fea0003800000 */
[----:B------:R-:W1:Y:S01]  /*03c0*/  LDS R0, [UR4] ;  /* 0x00000004ff007984 */ /* 0x000e620008000800 */
[----:B------:R-:W-:-:S07]  /*03d0*/  IMAD.MOV.U32 R3, RZ, RZ, R25 ;  /* 0x000000ffff037224 */ /* 0x000fce00078e0019 */
.L_x_12:
[----:B--2---:R-:W2:Y:S01]  /*03e0*/  LDC.64 R4, c[0x0][0x398] ;  /* 0x0000e600ff047b82 */ /* 0x004ea20000000a00 */
[----:B------:R-:W3:Y:S01]  /*03f0*/  LDCU UR5, c[0x0][0x3a8] ;  /* 0x00007500ff0577ac */ /* 0x000ee20008000800 */
[----:B--2---:R-:W-:-:S05]  /*0400*/  IMAD.WIDE R4, R3, 0x4, R4 ;  /* 0x0000000403047825 */ /* 0x004fca00078e0204 */
[----:B------:R-:W1:Y:S01]  /*0410*/  LDG.E R7, desc[UR36][R4.64] ;  /* 0x0000002404077981 */ /* 0x000e62000c1e1900 */
[----:B------:R-:W-:Y:S01]  /*0420*/  IMAD.MOV.U32 R17, RZ, RZ, R3 ;  /* 0x000000ffff117224 */ /* 0x000fe200078e0003 */
[----:B------:R-:W-:Y:S01]  /*0430*/  BSSY B0, `(.L_x_5) ;  /* 0x000002d000007945 */ /* 0x000fe20003800000 */
[----:B0-----:R-:W-:-:S05]  /*0440*/  VIADD R3, R3, UR7 ;  /* 0x0000000703037c36 */ /* 0x001fca0008000000 */
[----:B---3--:R-:W-:Y:S02]  /*0450*/  ISETP.GE.AND P0, PT, R3, UR5, PT ;  /* 0x0000000503007c0c */ /* 0x008fe4000bf06270 */
[----:B-1----:R-:W-:-:S13]  /*0460*/  ISETP.NE.AND P1, PT, R7, R0, PT ;  /* 0x000000000700720c */ /* 0x002fda0003f25270 */
[----:B------:R-:W-:Y:S05]  /*0470*/  @P1 BRA `(.L_x_6) ;  /* 0x0000000000a01947 */ /* 0x000fea0003800000 */
[----:B------:R-:W0:Y:S02]  /*0480*/  LDC.64 R6, c[0x0][0x380] ;  /* 0x0000e000ff067b82 */ /* 0x000e240000000a00 */
[----:B0-----:R-:W-:-:S05]  /*0490*/  IMAD.WIDE R6, R17, 0x4, R6 ;  /* 0x0000000411067825 */ /* 0x001fca00078e0206 */
[----:B------:R-:W2:Y:S04]  /*04a0*/  LDG.E R19, desc[UR36][R6.64] ;  /* 0x0000002406137981 */ /* 0x000ea8000c1e1900 */
[----:B------:R-:W2:Y:S02]  /*04b0*/  LDG.E R8, desc[UR36][R6.64+0x4] ;  /* 0x0000042406087981 */ /* 0x000ea4000c1e1900 */
[----:B--2---:R-:W-:-:S13]  /*04c0*/  ISETP.GE.AND P1, PT, R19, R8, PT ;  /* 0x000000081300720c */ /* 0x004fda0003f26270 */
[----:B------:R-:W-:Y:S05]  /*04d0*/  @P1 BRA `(.L_x_6) ;  /* 0x0000000000881947 */ /* 0x000fea0003800000 */
[----:B------:R-:W0:Y:S08]  /*04e0*/  LDC.64 R14, c[0x0][0x3a0] ;  /* 0x0000e800ff0e7b82 */ /* 0x000e300000000a00 */
[----:B------:R-:W1:Y:S08]  /*04f0*/  LDC.64 R8, c[0x0][0x398] ;  /* 0x0000e600ff087b82 */ /* 0x000e700000000a00 */
[----:B------:R-:W2:Y:S08]  /*0500*/  LDC.64 R10, c[0x0][0x3a0] ;  /* 0x0000e800ff0a7b82 */ /* 0x000eb00000000a00 */
[----:B------:R-:W3:Y:S01]  /*0510*/  LDC.64 R12, c[0x0][0x388] ;  /* 0x0000e200ff0c7b82 */ /* 0x000ee20000000a00 */
[----:B0-----:R-:W-:-:S07]  /*0520*/  IMAD.WIDE R14, R17, 0x4, R14 ;  /* 0x00000004110e7825 */ /* 0x001fce00078e020e */
.L_x_11:
[----:B---3--:R-:W-:Y:S01]  /*0530*/  IMAD.WIDE R20, R19, 0x4, R12 ;  /* 0x0000000413147825 */ /* 0x008fe200078e020c */
[----:B------:R0:W5:Y:S04]  /*0540*/  LDG.E R18, desc[UR36][R4.64] ;  /* 0x0000002404127981 */ /* 0x000168000c1e1900 */
[----:B------:R-:W1:Y:S02]  /*0550*/  LDG.E R27, desc[UR36][R20.64] ;  /* 0x00000024141b7981 */ /* 0x000e64000c1e1900 */
[----:B-1----:R-:W-:-:S05]  /*0560*/  IMAD.WIDE R16, R27, 0x4, R8 ;  /* 0x000000041b107825 */ /* 0x002fca00078e0208 */
[----:B------:R-:W3:Y:S01]  /*0570*/  LDG.E R23, desc[UR36][R16.64] ;  /* 0x0000002410177981 */ /* 0x000ee2000c1e1900 */
[----:B------:R-:W-:Y:S05]  /*0580*/  YIELD ;  /* 0x0000000000007946 */ /* 0x000fea0003800000 */
[----:B------:R-:W-:Y:S01]  /*0590*/  BSSY.RECONVERGENT B1, `(.L_x_7) ;  /* 0x000000a000017945 */ /* 0x000fe20003800200 */
[----:B---3--:R-:W-:-:S13]  /*05a0*/  ISETP.NE.AND P1, PT, R23, 0x7fffffff, PT ;  /* 0x7fffffff1700780c */ /* 0x008fda0003f25270 */
[----:B0-----:R-:W-:Y:S05]  /*05b0*/  @P1 BRA `(.L_x_8) ;  /* 0x00000000001c1947 */ /* 0x001fea0003800000 */
[----:B-----5:R-:W-:-:S05]  /*05c0*/  VIADD R23, R18, 0x1 ;  /* 0x0000000112177836 */ /* 0x020fca0000000000 */
[----:B------:R0:W-:Y:S04]  /*05d0*/  STG.E desc[UR36][R16.64], R23 ;  /* 0x0000001710007986 */ /* 0x0001e8000c101924 */
[----:B------:R0:W5:Y:S01]  /*05e0*/  LDG.E R18, desc[UR36][R4.64] ;  /* 0x0000002404127981 */ /* 0x000162000c1e1900 */
[----:B------:R-:W1:Y:S01]  /*05f0*/  S2UR UR6, SR_CgaCtaId ;  /* 0x00000000000679c3 */ /* 0x000e620000008800 */
[----:B------:R-:W-:Y:S02]  /*0600*/  UMOV UR5, 0x400 ;  /* 0x0000040000057882 */ /* 0x000fe40000000000 */
[----:B-1----:R-:W-:-:S09]  /*0610*/  ULEA UR5, UR6, UR5, 0x18 ;  /* 0x0000000506057291 */ /* 0x002fd2000f8ec0ff */
[----:B0-----:R-:W-:Y:S03]  /*0620*/  STS.U8 [UR5+0x4], RZ ;  /* 0x000004ffff007988 */ /* 0x001fe60008000005 */
.L_x_8:
[----:B------:R-:W-:Y:S05]  /*0630*/  BSYNC.RECONVERGENT B1 ;  /* 0x0000000000017941 */ /* 0x000fea0003800200 */
.L_x_7:
[----:B-----5:R-:W-:Y:S01]  /*0640*/  VIADD R18, R18, 0x1 ;  /* 0x0000000112127836 */ /* 0x020fe20000000000 */
[----:B------:R-:W-:Y:S04]  /*0650*/  BSSY.RECONVERGENT B1, `(.L_x_9) ;  /* 0x0000006000017945 */ /* 0x000fe80003800200 */
[----:B------:R-:W-:-:S13]  /*0660*/  ISETP.NE.AND P1, PT, R23, R18, PT ;  /* 0x000000121700720c */ /* 0x000fda0003f25270 */
[----:B------:R-:W-:Y:S05]  /*0670*/  @P1 BRA `(.L_x_10) ;  /* 0x00000000000c1947 */ /* 0x000fea0003800000 */
[----:B------:R-:W3:Y:S01]  /*0680*/  LDG.E R21, desc[UR36][R14.64] ;  /* 0x000000240e157981 */ /* 0x000ee2000c1e1900 */
[----:B--2---:R-:W-:-:S05]  /*0690*/  IMAD.WIDE R16, R27, 0x4, R10 ;  /* 0x000000041b107825 */ /* 0x004fca00078e020a */
[----:B---3--:R0:W-:Y:S02]  /*06a0*/  REDG.E.ADD.STRONG.GPU desc[UR36][R16.64], R21 ;  /* 0x000000151000798e */ /* 0x0081e4000c12e124 */
.L_x_10:
[----:B------:R-:W-:Y:S05]  /*06b0*/  BSYNC.RECONVERGENT B1 ;  /* 0x0000000000017941 */ /* 0x000fea0003800200 */
.L_x_9:
[----:B0-----:R-:W3:Y:S01]  /*06c0*/  LDG.E R16, desc[UR36][R6.64+0x4] ;  /* 0x0000042406107981 */ /* 0x001ee2000c1e1900 */
[----:B------:R-:W-:-:S04]  /*06d0*/  IADD3 R19, PT, PT, R19, 0x1, RZ ;  /* 0x0000000113137810 */ /* 0x000fc80007ffe0ff */
[----:B---3--:R-:W-:-:S13]  /*06e0*/  ISETP.GE.AND P1, PT, R19, R16, PT ;  /* 0x000000101300720c */ /* 0x008fda0003f26270 */
[----:B------:R-:W-:Y:S05]  /*06f0*/  @!P1 BRA `(.L_x_11) ;  /* 0xfffffffc008c9947 */ /* 0x000fea000383ffff */
.L_x_6:
[----:B------:R-:W-:Y:S05]  /*0700*/  BSYNC B0 ;  /* 0x0000000000007941 */ /* 0x000fea0003800000 */
.L_x_5:
[----:B------:R-:W-:Y:S05]  /*0710*/  @!P0 BRA `(.L_x_12) ;  /* 0xfffffffc00308947 */ /* 0x000fea000383ffff */
.L_x_4:
[----:B------:R-:W-:Y:S05]  /*0720*/  WARPSYNC.ALL ;  /* 0x0000000000007948 */ /* 0x000fea0003800000 */
[----:B------:R-:W1:Y:S08]  /*0730*/  S2UR UR6, SR_CgaCtaId ;  /* 0x00000000000679c3 */ /* 0x000e700000008800 */
[----:B------:R-:W-:Y:S01]  /*0740*/  BAR.SYNC.DEFER_BLOCKING 0x0 ;  /* 0x0000000000007b1d */ /* 0x000fe20000010000 */
[----:B------:R-:W-:-:S05]  /*0750*/  ISETP.NE.AND P0, PT, R25, RZ, PT ;  /* 0x000000ff1900720c */ /* 0x000fca0003f05270 */
[----:B------:R-:W-:Y:S02]  /*0760*/  UMOV UR5, 0x400 ;  /* 0x0000040000057882 */ /* 0x000fe40000000000 */
[----:B-1----:R-:W-:-:S09]  /*0770*/  ULEA UR5, UR6, UR5, 0x18 ;  /* 0x0000000506057291 */ /* 0x002fd2000f8ec0ff */
[----:B------:R-:W1:Y:S04]  /*0780*/  @!P0 LDS R0, [UR5] ;  /* 0x00000005ff008984 */ /* 0x000e680008000800 */
[----:B------:R-:W3:Y:S01]  /*0790*/  LDS.U8 R3, [UR5+0x4] ;  /* 0x00000405ff037984 */ /* 0x000ee20008000000 */
[----:B-1----:R-:W-:-:S05]  /*07a0*/  @!P0 VIADD R0, R0, 0x1 ;  /* 0x0000000100008836 */ /* 0x002fca0000000000 */
[----:B------:R1:W-:Y:S01]  /*07b0*/  @!P0 STS [UR5], R0 ;  /* 0x00000000ff008988 */ /* 0x0003e20008000805 */
[----:B---3--:R-:W-:-:S13]  /*07c0*/  ISETP.NE.AND P0, PT, R3, RZ, PT ;  /* 0x000000ff0300720c */ /* 0x008fda0003f05270 */
[----:B-1----:R-:W-:Y:S05]  /*07d0*/  @!P0 BRA `(.L_x_13) ;  /* 0xfffffff800d08947 */ /* 0x002fea000383ffff */
.L_x_3:
[----:B------:R-:W1:Y:S01]  /*07e0*/  LDCU UR4, c[0x0][0x3a8] ;  /* 0x00007500ff0477ac */ /* 0x000e620008000800 */
[----:B------:R-:W-:Y:S01]  /*07f0*/  BAR.SYNC.DEFER_BLOCKING 0x0 ;  /* 0x0000000000007b1d */ /* 0x000fe20000010000 */
[----:B-1----:R-:W-:-:S13]  /*0800*/  ISETP.GE.AND P0, PT, R25, UR4, PT ;  /* 0x0000000419007c0c */ /* 0x002fda000bf06270 */
[----:B------:R-:W-:Y:S05]  /*0810*/  @P0 BRA `(.L_x_14) ;  /* 0x0000000400240947 */ /* 0x000fea0003800000 */
[----:B------:R-:W1:Y:S02]  /*0820*/  LDC R24, c[0x0][0x360] ;  /* 0x0000d800ff187b82 */ /* 0x000e640000000800 */
.L_x_23:
[----:B---3--:R-:W3:Y:S02]  /*0830*/  LDC.64 R28, c[0x0][0x380] ;  /* 0x0000e000ff1c7b82 */ /* 0x008ee40000000a00 */
[----:B---3--:R-:W-:-:S05]  /*0840*/  IMAD.WIDE R28, R25, 0x4, R28 ;  /* 0x00000004191c7825 */ /* 0x008fca00078e021c */
[----:B------:R-:W3:Y:S04]  /*0850*/  LDG.E R26, desc[UR36][R28.64] ;  /* 0x000000241c1a7981 */ /* 0x000ee8000c1e1900 */
[----:B------:R-:W3:Y:S01]  /*0860*/  LDG.E R3, desc[UR36][R28.64+0x4] ;  /* 0x000004241c037981 */ /* 0x000ee2000c1e1900 */
[----:B------:R-:W-:Y:S01]  /*0870*/  BSSY.RECONVERGENT B7, `(.L_x_15) ;  /* 0x000003c000077945 */ /* 0x000fe20003800200 */
[----:B------:R-:W-:Y:S01]  /*0880*/  IMAD.MOV.U32 R23, RZ, RZ, RZ ;  /* 0x000000ffff177224 */ /* 0x000fe200078e00ff */
[----:B---3--:R-:W-:-:S13]  /*0890*/  ISETP.GE.AND P0, PT, R26, R3, PT ;  /* 0x000000031a00720c */ /* 0x008fda0003f06270 */
[----:B------:R-:W-:Y:S05]  /*08a0*/  @P0 BRA `(.L_x_16) ;  /* 0x0000000000e00947 */ /* 0x000fea0003800000 */
[----:B------:R-:W3:Y:S01]  /*08b0*/  LDC.64 R18, c[0x0][0x398] ;  /* 0x0000e600ff127b82 */ /* 0x000ee20000000a00 */
[----:B------:R-:W-:-:S07]  /*08c0*/  IMAD.MOV.U32 R23, RZ, RZ, RZ ;  /* 0x000000ffff177224 */ /* 0x000fce00078e00ff */
[----:B------:R-:W4:Y:S01]  /*08d0*/  LDC.64 R16, c[0x0][0x3a0] ;  /* 0x0000e800ff107b82 */ /* 0x000f220000000a00 */
[----:B---3--:R-:W-:-:S04]  /*08e0*/  IMAD.WIDE R18, R25, 0x4, R18 ;  /* 0x0000000419127825 */ /* 0x008fc800078e0212 */
[----:B----4-:R-:W-:-:S07]  /*08f0*/  IMAD.WIDE R16, R25, 0x4, R16 ;  /* 0x0000000419107825 */ /* 0x010fce00078e0210 */
.L_x_22:
[----:B---3--:R-:W3:Y:S01]  /*0900*/  LDC.64 R4, c[0x0][0x388] ;  /* 0x0000e200ff047b82 */ /* 0x008ee20000000a00 */
[----:B------:R-:W4:Y:S07]  /*0910*/  LDG.E R9, desc[UR36][R18.64] ;  /* 0x0000002412097981 */ /* 0x000f2e000c1e1900 */
[----:B------:R-:W5:Y:S01]  /*0920*/  LDC.64 R6, c[0x0][0x398] ;  /* 0x0000e600ff067b82 */ /* 0x000f620000000a00 */
[----:B---3--:R-:W-:-:S06]  /*0930*/  IMAD.WIDE R4, R26, 0x4, R4 ;  /* 0x000000041a047825 */ /* 0x008fcc00078e0204 */
[----:B------:R-:W5:Y:S02]  /*0940*/  LDG.E R5, desc[UR36][R4.64] ;  /* 0x0000002404057981 */ /* 0x000f64000c1e1900 */
[----:B-----5:R-:W-:-:S06]  /*0950*/  IMAD.WIDE R6, R5, 0x4, R6 ;  /* 0x0000000405067825 */ /* 0x020fcc00078e0206 */
[----:B------:R-:W3:Y:S01]  /*0960*/  LDG.E R6, desc[UR36][R6.64] ;  /* 0x0000002406067981 */ /* 0x000ee2000c1e1900 */
[----:B------:R-:W-:Y:S01]  /*0970*/  BSSY.RECONVERGENT B6, `(.L_x_17) ;  /* 0x0000028000067945 */ /* 0x000fe20003800200 */
[----:B---3--:R-:W-:-:S05]  /*0980*/  VIADD R0, R6, 0x1 ;  /* 0x0000000106007836 */ /* 0x008fca0000000000 */
[----:B----4-:R-:W-:-:S13]  /*0990*/  ISETP.NE.AND P0, PT, R0, R9, PT ;  /* 0x000000090000720c */ /* 0x010fda0003f05270 */
[----:B------:R-:W-:Y:S05]  /*09a0*/  @P0 BRA `(.L_x_18) ;  /* 0x0000000000900947 */ /* 0x000fea0003800000 */
[----:B------:R-:W3:Y:S01]  /*09b0*/  LDC.64 R8, c[0x0][0x3a0] ;  /* 0x0000e800ff087b82 */ /* 0x000ee20000000a00 */
[----:B------:R-:W4:Y:S07]  /*09c0*/  LDG.E R0, desc[UR36][R16.64] ;  /* 0x0000002410007981 */ /* 0x000f2e000c1e1900 */
[----:B------:R-:W5:Y:S01]  /*09d0*/  LDC.64 R6, c[0x0][0x3b0] ;  /* 0x0000ec00ff067b82 */ /* 0x000f620000000a00 */
[----:B---3--:R-:W-:-:S05]  /*09e0*/  IMAD.WIDE R8, R5, 0x4, R8 ;  /* 0x0000000405087825 */ /* 0x008fca00078e0208 */
[----:B------:R-:W3:Y:S01]  /*09f0*/  LDG.E R4, desc[UR36][R8.64] ;  /* 0x0000002408047981 */ /* 0x000ee2000c1e1900 */
[----:B-----5:R-:W-:-:S06]  /*0a00*/  IMAD.WIDE R6, R5, 0x4, R6 ;  /* 0x0000000405067825 */ /* 0x020fcc00078e0206 */
[----:B------:R-:W5:Y:S01]  /*0a10*/  LDG.E R6, desc[UR36][R6.64] ;  /* 0x0000002406067981 */ /* 0x000f62000c1e1900 */
[----:B------:R-:W-:Y:S01]  /*0a20*/  BSSY.RECONVERGENT B0, `(.L_x_19) ;  /* 0x000000f000007945 */ /* 0x000fe20003800200 */
[----:B----4-:R-:W-:Y:S02]  /*0a30*/  I2FP.F32.S32 R0, R0 ;  /* 0x0000000000007245 */ /* 0x010fe40000201400 */
[----:B---3--:R-:W-:-:S04]  /*0a40*/  I2FP.F32.S32 R4, R4 ;  /* 0x0000000400047245 */ /* 0x008fc80000201400 */
[----:B------:R-:W2:Y:S01]  /*0a50*/  MUFU.RCP R5, R4 ;  /* 0x0000000400057308 */ /* 0x000ea20000001000 */
[----:B-----5:R-:W-:-:S04]  /*0a60*/  FADD R3, R6, 1 ;  /* 0x3f80000006037421 */ /* 0x020fc80000000000 */
[----:B------:R-:W-:-:S04]  /*0a70*/  FMUL R3, R0, R3 ;  /* 0x0000000300037220 */ /* 0x000fc80000400000 */
[----:B------:R-:W3:Y:S01]  /*0a80*/  FCHK P0, R3, R4 ;  /* 0x0000000403007302 */ /* 0x000ee20000000000 */
[----:B--2---:R-:W-:-:S04]  /*0a90*/  FFMA R10, -R4, R5, 1 ;  /* 0x3f800000040a7423 */ /* 0x004fc80000000105 */
[----:B------:R-:W-:-:S04]  /*0aa0*/  FFMA R10, R5, R10, R5 ;  /* 0x0000000a050a7223 */ /* 0x000fc80000000005 */
[----:B------:R-:W-:-:S04]  /*0ab0*/  FFMA R5, R3, R10, RZ ;  /* 0x0000000a03057223 */ /* 0x000fc800000000ff */
[----:B------:R-:W-:-:S04]  /*0ac0*/  FFMA R0, -R4, R5, R3 ;  /* 0x0000000504007223 */ /* 0x000fc80000000103 */
[----:B------:R-:W-:Y:S01]  /*0ad0*/  FFMA R0, R10, R0, R5 ;  /* 0x000000000a007223 */ /* 0x000fe20000000005 */
[----:B---3--:R-:W-:Y:S06]  /*0ae0*/  @!P0 BRA `(.L_x_20) ;  /* 0x0000000000088947 */ /* 0x008fec0003800000 */
[----:B------:R-:W-:-:S07]  /*0af0*/  MOV R6, 0xb10 ;  /* 0x00000b1000067802 */ /* 0x000fce0000000f00 */
[----:B01----:R-:W-:Y:S05]  /*0b00*/  CALL.REL.NOINC `($__internal_0_$__cuda_sm3x_div_rn_noftz_f32_slowpath) ;  /* 0x0000000000747944 */ /* 0x003fea0003c00000 */
.L_x_20:
[----:B0-----:R-:W-:Y:S05]  /*0b10*/  BSYNC.RECONVERGENT B0 ;  /* 0x0000000000007941 */ /* 0x001fea0003800200 */
.L_x_19:
[----:B------:R-:W0:Y:S01]  /*0b20*/  F2F.F64.F32 R10, R0 ;  /* 0x00000000000a7310 */ /* 0x000e220000201800 */
[----:B------:R-:W-:Y:S01]  /*0b30*/  MOV R8, 0x0 ;  /* 0x0000000000087802 */ /* 0x000fe20000000f00 */
[----:B------:R-:W2:Y:S01]  /*0b40*/  LDCU.64 UR4, c[0x4][0x8] ;  /* 0x01000100ff0477ac */ /* 0x000ea20008000a00 */
[----:B------:R-:W-:Y:S01]  /*0b50*/  FADD R23, R23, R0 ;  /* 0x0000000017177221 */ /* 0x000fe20000000000 */
[----:B------:R-:W-:Y:S02]  /*0b60*/  IMAD.MOV.U32 R6, RZ, RZ, R22 ;  /* 0x000000ffff067224 */ /* 0x000fe400078e0016 */
[----:B------:R-:W-:Y:S01]  /*0b70*/  IMAD.MOV.U32 R7, RZ, RZ, R2 ;  /* 0x000000ffff077224 */ /* 0x000fe200078e0002 */
[----:B------:R-:W3:Y:S01]  /*0b80*/  LDC.64 R8, c[0x4][R8] ;  /* 0x0100000008087b82 */ /* 0x000ee20000000a00 */
[----:B0-----:R0:W-:Y:S01]  /*0b90*/  STL.64 [R1], R10 ;  /* 0x0000000a01007387 */ /* 0x0011e20000100a00 */
[----:B--2---:R-:W-:Y:S01]  /*0ba0*/  IMAD.U32 R4, RZ, RZ, UR4 ;  /* 0x00000004ff047e24 */ /* 0x004fe2000f8e00ff */
[----:B------:R-:W-:-:S07]  /*0bb0*/  MOV R5, UR5 ;  /* 0x0000000500057c02 */ /* 0x000fce0008000f00 */
[----:B------:R-:W-:-:S07]  /*0bc0*/  LEPC R20, `(.L_x_21) ;  /* 0x000000001014794e */ /* 0x000fce0000000000 */
[----:B01-3--:R-:W-:Y:S05]  /*0bd0*/  CALL.ABS.NOINC R8 ;  /* 0x0000000008007343 */ /* 0x00bfea0003c00000 */
.L_x_21:
[----:B------:R3:W5:Y:S02]  /*0be0*/  LDG.E R3, desc[UR36][R28.64+0x4] ;  /* 0x000004241c037981 */ /* 0x000764000c1e1900 */
.L_x_18:
[----:B0-----:R-:W-:Y:S05]  /*0bf0*/  BSYNC.RECONVERGENT B6 ;  /* 0x0000000000067941 */ /* 0x001fea0003800200 */
.L_x_17:
[----:B------:R-:W-:-:S05]  /*0c00*/  VIADD R26, R26, 0x1 ;  /* 0x000000011a1a7836 */ /* 0x000fca0000000000 */
[----:B-----5:R-:W-:-:S13]  /*0c10*/  ISETP.GE.AND P0, PT, R26, R3, PT ;  /* 0x000000031a00720c */ /* 0x020fda0003f06270 */
[----:B------:R-:W-:Y:S05]  /*0c20*/  @!P0 BRA `(.L_x_22) ;  /* 0xfffffffc00348947 */ /* 0x000fea000383ffff */
.L_x_16:
[----:B0-----:R-:W-:Y:S05]  /*0c30*/  BSYNC.RECONVERGENT B7 ;  /* 0x0000000000077941 */ /* 0x001fea0003800200 */
.L_x_15:
[----:B------:R-:W0:Y:S01]  /*0c40*/  LDC.64 R4, c[0x0][0x3b0] ;  /* 0x0000ec00ff047b82 */ /* 0x000e220000000a00 */
[----:B------:R-:W4:Y:S01]  /*0c50*/  LDCU UR4, c[0x0][0x3a8] ;  /* 0x00007500ff0477ac */ /* 0x000f220008000800 */
[----:B0-----:R-:W-:-:S04]  /*0c60*/  IMAD.WIDE R4, R25, 0x4, R4 ;  /* 0x0000000419047825 */ /* 0x001fc800078e0204 */
[----:B-1----:R-:W-:Y:S01]  /*0c70*/  IMAD.IADD R25, R24, 0x1, R25 ;  /* 0x0000000118197824 */ /* 0x002fe200078e0219 */
[----:B------:R0:W-:Y:S04]  /*0c80*/  STG.E desc[UR36][R4.64], R23 ;  /* 0x0000001704007986 */ /* 0x0001e8000c101924 */
[----:B----4-:R-:W-:-:S13]  /*0c90*/  ISETP.GE.AND P0, PT, R25, UR4, PT ;  /* 0x0000000419007c0c */ /* 0x010fda000bf06270 */
[----:B0-----:R-:W-:Y:S05]  /*0ca0*/  @!P0 BRA `(.L_x_23) ;  /* 0xfffffff800e08947 */ /* 0x001fea000383ffff */
.L_x_14:
[----:B------:R-:W-:Y:S05]  /*0cb0*/  WARPSYNC.ALL ;  /* 0x0000000000007948 */ /* 0x000fea0003800000 */
[----:B------:R-:W-:Y:S06]  /*0cc0*/  BAR.SYNC.DEFER_BLOCKING 0x0 ;  /* 0x0000000000007b1d */ /* 0x000fec0000010000 */
[----:B0-----:R-:W-:Y:S05]  /*0cd0*/  EXIT ;  /* 0x000000000000794d */ /* 0x001fea0003800000 */
        .weak           $__internal_0_$__cuda_sm3x_div_rn_noftz_f32_slowpath
        .type           $__internal_0_$__cuda_sm3x_div_rn_noftz_f32_slowpath,@function
        .size           $__internal_0_$__cuda_sm3x_div_rn_noftz_f32_slowpath,(.L_x_36 - $__internal_0_$__cuda_sm3x_div_rn_noftz_f32_slowpath)
$__internal_0_$__cuda_sm3x_div_rn_noftz_f32_slowpath:
[----:B------:R-:W-:Y:S01]  /*0ce0*/  SHF.R.U32.HI R5, RZ, 0x17, R4 ;  /* 0x00000017ff057819 */ /* 0x000fe20000011604 */
[----:B------:R-:W-:Y:S01]  /*0cf0*/  BSSY.RECONVERGENT B1, `(.L_x_24) ;  /* 0x0000065000017945 */ /* 0x000fe20003800200 */
[--C-:B------:R-:W-:Y:S01]  /*0d00*/  SHF.R.U32.HI R0, RZ, 0x17, R3.reuse ;  /* 0x00000017ff007819 */ /* 0x100fe20000011603 */
[----:B------:R-:W-:Y:S01]  /*0d10*/  IMAD.MOV.U32 R8, RZ, RZ, R3 ;  /* 0x000000ffff087224 */ /* 0x000fe200078e0003 */
[----:B------:R-:W-:Y:S02]  /*0d20*/  LOP3.LUT R5, R5, 0xff, RZ, 0xc0, !PT ;  /* 0x000000ff05057812 */ /* 0x000fe400078ec0ff */
[----:B------:R-:W-:Y:S02]  /*0d30*/  LOP3.LUT R9, R0, 0xff, RZ, 0xc0, !PT ;  /* 0x000000ff00097812 */ /* 0x000fe400078ec0ff */
[----:B------:R-:W-:-:S03]  /*0d40*/  IADD3 R11, PT, PT, R5, -0x1, RZ ;  /* 0xffffffff050b7810 */ /* 0x000fc60007ffe0ff */
[----:B------:R-:W-:Y:S01]  /*0d50*/  VIADD R10, R9, 0xffffffff ;  /* 0xffffffff090a7836 */ /* 0x000fe20000000000 */
[----:B------:R-:W-:-:S04]  /*0d60*/  ISETP.GT.U32.AND P0, PT, R11, 0xfd, PT ;  /* 0x000000fd0b00780c */ /* 0x000fc80003f04070 */
[----:B------:R-:W-:-:S13]  /*0d70*/  ISETP.GT.U32.OR P0, PT, R10, 0xfd, P0 ;  /* 0x000000fd0a00780c */ /* 0x000fda0000704470 */
[----:B------:R-:W-:Y:S01]  /*0d80*/  @!P0 IMAD.MOV.U32 R7, RZ, RZ, RZ ;  /* 0x000000ffff078224 */ /* 0x000fe200078e00ff */
[----:B------:R-:W-:Y:S06]  /*0d90*/  @!P0 BRA `(.L_x_25) ;  /* 0x0000000000648947 */ /* 0x000fec0003800000 */
[----:B------:R-:W-:Y:S01]  /*0da0*/  FSETP.GTU.FTZ.AND P0, PT, |R3|, +INF , PT ;  /* 0x7f8000000300780b */ /* 0x000fe20003f1c200 */
[----:B------:R-:W-:Y:S01]  /*0db0*/  IMAD.MOV.U32 R0, RZ, RZ, R3 ;  /* 0x000000ffff007224 */ /* 0x000fe200078e0003 */
[----:B------:R-:W-:Y:S02]  /*0dc0*/  FSETP.GTU.FTZ.AND P1, PT, |R4|, +INF , PT ;  /* 0x7f8000000400780b */ /* 0x000fe40003f3c200 */
[----:B------:R-:W-:Y:S02]  /*0dd0*/  MOV R3, R4 ;  /* 0x0000000400037202 */ /* 0x000fe40000000f00 */
[----:B------:R-:W-:-:S13]  /*0de0*/  PLOP3.LUT P0, PT, P0, P1, PT, 0xf8, 0x8f ;  /* 0x00000000008f781c */ /* 0x000fda0000703f70 */
[----:B------:R-:W-:Y:S05]  /*0df0*/  @P0 BRA `(.L_x_26) ;  /* 0x00000004004c0947 */ /* 0x000fea0003800000 */
[----:B------:R-:W-:-:S13]  /*0e00*/  LOP3.LUT P0, RZ, R4, 0x7fffffff, R8, 0xc8, !PT ;  /* 0x7fffffff04ff7812 */ /* 0x000fda000780c808 */
[----:B------:R-:W-:Y:S05]  /*0e10*/  @!P0 BRA `(.L_x_27) ;  /* 0x00000004003c8947 */ /* 0x000fea0003800000 */
[C---:B------:R-:W-:Y:S02]  /*0e20*/  FSETP.NEU.FTZ.AND P2, PT, |R0|.reuse, +INF , PT ;  /* 0x7f8000000000780b */ /* 0x040fe40003f5d200 */
[----:B------:R-:W-:Y:S02]  /*0e30*/  FSETP.NEU.FTZ.AND P1, PT, |R3|, +INF , PT ;  /* 0x7f8000000300780b */ /* 0x000fe40003f3d200 */
[----:B------:R-:W-:-:S11]  /*0e40*/  FSETP.NEU.FTZ.AND P0, PT, |R0|, +INF , PT ;  /* 0x7f8000000000780b */ /* 0x000fd60003f1d200 */
[----:B------:R-:W-:Y:S05]  /*0e50*/  @!P1 BRA !P2, `(.L_x_27) ;  /* 0x00000004002c9947 */ /* 0x000fea0005000000 */
[----:B------:R-:W-:-:S04]  /*0e60*/  LOP3.LUT P2, RZ, R8, 0x7fffffff, RZ, 0xc0, !PT ;  /* 0x7fffffff08ff7812 */ /* 0x000fc8000784c0ff */
[----:B------:R-:W-:-:S13]  /*0e70*/  PLOP3.LUT P1, PT, P1, P2, PT, 0x2f, 0xf2 ;  /* 0x0000000000f2781c */ /* 0x000fda0000f24577 */
[----:B------:R-:W-:Y:S05]  /*0e80*/  @P1 BRA `(.L_x_28) ;  /* 0x0000000400181947 */ /* 0x000fea0003800000 */
[----:B------:R-:W-:-:S04]  /*0e90*/  LOP3.LUT P1, RZ, R4, 0x7fffffff, RZ, 0xc0, !PT ;  /* 0x7fffffff04ff7812 */ /* 0x000fc8000782c0ff */
[----:B------:R-:W-:-:S13]  /*0ea0*/  PLOP3.LUT P0, PT, P0, P1, PT, 0x2f, 0xf2 ;  /* 0x0000000000f2781c */ /* 0x000fda0000702577 */
[----:B------:R-:W-:Y:S05]  /*0eb0*/  @P0 BRA `(.L_x_29) ;  /* 0x0000000400000947 */ /* 0x000fea0003800000 */
[----:B------:R-:W-:Y:S02]  /*0ec0*/  ISETP.GE.AND P0, PT, R10, RZ, PT ;  /* 0x000000ff0a00720c */ /* 0x000fe40003f06270 */
[----:B------:R-:W-:-:S11]  /*0ed0*/  ISETP.GE.AND P1, PT, R11, RZ, PT ;  /* 0x000000ff0b00720c */ /* 0x000fd60003f26270 */
[----:B------:R-:W-:Y:S02]  /*0ee0*/  @P0 IMAD.MOV.U32 R7, RZ, RZ, RZ ;  /* 0x000000ffff070224 */ /* 0x000fe400078e00ff */
[----:B------:R-:W-:Y:S01]  /*0ef0*/  @!P0 FFMA R8, R0, 1.84467440737095516160e+19, RZ ;  /* 0x5f80000000088823 */ /* 0x000fe200000000ff */
[----:B------:R-:W-:Y:S02]  /*0f00*/  @!P0 IMAD.MOV.U32 R7, RZ, RZ, -0x40 ;  /* 0xffffffc0ff078424 */ /* 0x000fe400078e00ff */
[----:B------:R-:W-:Y:S02]  /*0f10*/  @!P1 FFMA R4, R3, 1.84467440737095516160e+19, RZ ;  /* 0x5f80000003049823 */ /* 0x000fe400000000ff */
[----:B------:R-:W-:-:S07]  /*0f20*/  @!P1 VIADD R7, R7, 0x40 ;  /* 0x0000004007079836 */ /* 0x000fce0000000000 */
.L_x_25:
[----:B------:R-:W-:Y:S01]  /*0f30*/  LEA R3, R5, 0xc0800000, 0x17 ;  /* 0xc080000005037811 */ /* 0x000fe200078eb8ff */
[----:B------:R-:W-:Y:S01]  /*0f40*/  BSSY.RECONVERGENT B2, `(.L_x_30) ;  /* 0x0000036000027945 */ /* 0x000fe20003800200 */
[----:B------:R-:W-:-:S03]  /*0f50*/  IADD3 R9, PT, PT, R9, -0x7f, RZ ;  /* 0xffffff8109097810 */ /* 0x000fc60007ffe0ff */
[----:B------:R-:W-:Y:S02]  /*0f60*/  IMAD.IADD R10, R4, 0x1, -R3 ;  /* 0x00000001040a7824 */ /* 0x000fe400078e0a03 */
[----:B------:R-:W-:Y:S02]  /*0f70*/  IMAD R0, R9, -0x800000, R8 ;  /* 0xff80000009007824 */ /* 0x000fe400078e0208 */
[----:B------:R-:W0:Y:S01]  /*0f80*/  MUFU.RCP R3, R10 ;  /* 0x0000000a00037308 */ /* 0x000e220000001000 */
[----:B------:R-:W-:-:S04]  /*0f90*/  FADD.FTZ R11, -R10, -RZ ;  /* 0x800000ff0a0b7221 */ /* 0x000fc80000010100 */
[----:B0-----:R-:W-:-:S04]  /*0fa0*/  FFMA R4, R3, R11, 1 ;  /* 0x3f80000003047423 */ /* 0x001fc8000000000b */
[----:B------:R-:W-:-:S04]  /*0fb0*/  FFMA R3, R3, R4, R3 ;  /* 0x0000000403037223 */ /* 0x000fc80000000003 */
[----:B------:R-:W-:-:S04]  /*0fc0*/  FFMA R4, R0, R3, RZ ;  /* 0x0000000300047223 */ /* 0x000fc800000000ff */
[----:B------:R-:W-:-:S04]  /*0fd0*/  FFMA R8, R11, R4, R0 ;  /* 0x000000040b087223 */ /* 0x000fc80000000000 */
[----:B------:R-:W-:Y:S01]  /*0fe0*/  FFMA R4, R3, R8, R4 ;  /* 0x0000000803047223 */ /* 0x000fe20000000004 */
[----:B------:R-:W-:-:S03]  /*0ff0*/  IADD3 R8, PT, PT, R9, 0x7f, -R5 ;  /* 0x0000007f09087810 */ /* 0x000fc60007ffe805 */
[----:B------:R-:W-:Y:S02]  /*1000*/  FFMA R11, R11, R4, R0 ;  /* 0x000000040b0b7223 */ /* 0x000fe40000000000 */
[----:B------:R-:W-:Y:S02]  /*1010*/  IMAD.IADD R8, R8, 0x1, R7 ;  /* 0x0000000108087824 */ /* 0x000fe400078e0207 */
[----:B------:R-:W-:-:S05]  /*1020*/  FFMA R0, R3, R11, R4 ;  /* 0x0000000b03007223 */ /* 0x000fca0000000004 */
[----:B------:R-:W-:-:S04]  /*1030*/  SHF.R.U32.HI R5, RZ, 0x17, R0 ;  /* 0x00000017ff057819 */ /* 0x000fc80000011600 */
[----:B------:R-:W-:-:S05]  /*1040*/  LOP3.LUT R5, R5, 0xff, RZ, 0xc0, !PT ;  /* 0x000000ff05057812 */ /* 0x000fca00078ec0ff */
[----:B------:R-:W-:-:S04]  /*1050*/  IMAD.IADD R9, R5, 0x1, R8 ;  /* 0x0000000105097824 */ /* 0x000fc800078e0208 */
[----:B------:R-:W-:-:S05]  /*1060*/  VIADD R5, R9, 0xffffffff ;  /* 0xffffffff09057836 */ /* 0x000fca0000000000 */
[----:B------:R-:W-:-:S13]  /*1070*/  ISETP.GE.U32.AND P0, PT, R5, 0xfe, PT ;  /* 0x000000fe0500780c */ /* 0x000fda0003f06070 */
[----:B------:R-:W-:Y:S05]  /*1080*/  @!P0 BRA `(.L_x_31) ;  /* 0x0000000000808947 */ /* 0x000fea0003800000 */
[----:B------:R-:W-:-:S13]  /*1090*/  ISETP.GT.AND P0, PT, R9, 0xfe, PT ;  /* 0x000000fe0900780c */ /* 0x000fda0003f04270 */
[----:B------:R-:W-:Y:S05]  /*10a0*/  @P0 BRA `(.L_x_32) ;  /* 0x00000000006c0947 */ /* 0x000fea0003800000 */
[----:B------:R-:W-:-:S13]  /*10b0*/  ISETP.GE.AND P0, PT, R9, 0x1, PT ;  /* 0x000000010900780c */ /* 0x000fda0003f06270 */
[----:B------:R-:W-:Y:S05]  /*10c0*/  @P0 BRA `(.L_x_33) ;  /* 0x0000000000740947 */ /* 0x000fea0003800000 */
[----:B------:R-:W-:Y:S02]  /*10d0*/  ISETP.GE.AND P0, PT, R9, -0x18, PT ;  /* 0xffffffe80900780c */ /* 0x000fe40003f06270 */
[----:B------:R-:W-:-:S11]  /*10e0*/  LOP3.LUT R0, R0, 0x80000000, RZ, 0xc0, !PT ;  /* 0x8000000000007812 */ /* 0x000fd600078ec0ff */
[----:B------:R-:W-:Y:S05]  /*10f0*/  @!P0 BRA `(.L_x_33) ;  /* 0x0000000000688947 */ /* 0x000fea0003800000 */
[-CC-:B------:R-:W-:Y:S01]  /*1100*/  FFMA.RZ R5, R3, R11.reuse, R4.reuse ;  /* 0x0000000b03057223 */ /* 0x180fe2000000c004 */
[C---:B------:R-:W-:Y:S01]  /*1110*/  VIADD R8, R9.reuse, 0x20 ;  /* 0x0000002009087836 */ /* 0x040fe20000000000 */
[C---:B------:R-:W-:Y:S02]  /*1120*/  ISETP.NE.AND P2, PT, R9.reuse, RZ, PT ;  /* 0x000000ff0900720c */ /* 0x040fe40003f45270 */
[----:B------:R-:W-:Y:S02]  /*1130*/  ISETP.NE.AND P1, PT, R9, RZ, PT ;  /* 0x000000ff0900720c */ /* 0x000fe40003f25270 */
[----:B------:R-:W-:Y:S01]  /*1140*/  LOP3.LUT R7, R5, 0x7fffff, RZ, 0xc0, !PT ;  /* 0x007fffff05077812 */ /* 0x000fe200078ec0ff */
[CCC-:B------:R-:W-:Y:S01]  /*1150*/  FFMA.RP R5, R3.reuse, R11.reuse, R4.reuse ;  /* 0x0000000b03057223 */ /* 0x1c0fe20000008004 */
[----:B------:R-:W-:Y:S01]  /*1160*/  FFMA.RM R4, R3, R11, R4 ;  /* 0x0000000b03047223 */ /* 0x000fe20000004004 */
[----:B------:R-:W-:Y:S02]  /*1170*/  IADD3 R3, PT, PT, -R9, RZ, RZ ;  /* 0x000000ff09037210 */ /* 0x000fe40007ffe1ff */
[----:B------:R-:W-:-:S02]  /*1180*/  LOP3.LUT R7, R7, 0x800000, RZ, 0xfc, !PT ;  /* 0x0080000007077812 */ /* 0x000fc400078efcff */
[----:B------:R-:W-:Y:S02]  /*1190*/  FSETP.NEU.FTZ.AND P0, PT, R5, R4, PT ;  /* 0x000000040500720b */ /* 0x000fe40003f1d000 */
[----:B------:R-:W-:Y:S02]  /*11a0*/  SHF.L.U32 R8, R7, R8, RZ ;  /* 0x0000000807087219 */ /* 0x000fe400000006ff */
[----:B------:R-:W-:Y:S02]  /*11b0*/  SEL R4, R3, RZ, P2 ;  /* 0x000000ff03047207 */ /* 0x000fe40001000000 */
[----:B------:R-:W-:Y:S02]  /*11c0*/  ISETP.NE.AND P1, PT, R8, RZ, P1 ;  /* 0x000000ff0800720c */ /* 0x000fe40000f25270 */
[----:B------:R-:W-:Y:S02]  /*11d0*/  SHF.R.U32.HI R4, RZ, R4, R7 ;  /* 0x00000004ff047219 */ /* 0x000fe40000011607 */
[----:B------:R-:W-:-:S02]  /*11e0*/  PLOP3.LUT P0, PT, P0, P1, PT, 0xf8, 0x8f ;  /* 0x00000000008f781c */ /* 0x000fc40000703f70 */
[----:B------:R-:W-:Y:S02]  /*11f0*/  SHF.R.U32.HI R8, RZ, 0x1, R4 ;  /* 0x00000001ff087819 */ /* 0x000fe40000011604 */
[----:B------:R-:W-:-:S04]  /*1200*/  SEL R3, RZ, 0x1, !P0 ;  /* 0x00000001ff037807 */ /* 0x000fc80004000000 */
[----:B------:R-:W-:-:S04]  /*1210*/  LOP3.LUT R3, R3, 0x1, R8, 0xf8, !PT ;  /* 0x0000000103037812 */ /* 0x000fc800078ef808 */
[----:B------:R-:W-:-:S05]  /*1220*/  LOP3.LUT R3, R3, R4, RZ, 0xc0, !PT ;  /* 0x0000000403037212 */ /* 0x000fca00078ec0ff */
[----:B------:R-:W-:-:S05]  /*1230*/  IMAD.IADD R3, R8, 0x1, R3 ;  /* 0x0000000108037824 */ /* 0x000fca00078e0203 */
[----:B------:R-:W-:Y:S01]  /*1240*/  LOP3.LUT R0, R3, R0, RZ, 0xfc, !PT ;  /* 0x0000000003007212 */ /* 0x000fe200078efcff */
[----:B------:R-:W-:Y:S06]  /*1250*/  BRA `(.L_x_33) ;  /* 0x0000000000107947 */ /* 0x000fec0003800000 */
.L_x_32:
[----:B------:R-:W-:-:S04]  /*1260*/  LOP3.LUT R0, R0, 0x80000000, RZ, 0xc0, !PT ;  /* 0x8000000000007812 */ /* 0x000fc800078ec0ff */
[----:B------:R-:W-:Y:S01]  /*1270*/  LOP3.LUT R0, R0, 0x7f800000, RZ, 0xfc, !PT ;  /* 0x7f80000000007812 */ /* 0x000fe200078efcff */
[----:B------:R-:W-:Y:S06]  /*1280*/  BRA `(.L_x_33) ;  /* 0x0000000000047947 */ /* 0x000fec0003800000 */
.L_x_31:
[----:B------:R-:W-:-:S07]  /*1290*/  IMAD R0, R8, 0x800000, R0 ;  /* 0x0080000008007824 */ /* 0x000fce00078e0200 */
.L_x_33:
[----:B------:R-:W-:Y:S05]  /*12a0*/  BSYNC.RECONVERGENT B2 ;  /* 0x0000000000027941 */ /* 0x000fea0003800200 */
.L_x_30:
[----:B------:R-:W-:Y:S05]  /*12b0*/  BRA `(.L_x_34) ;  /* 0x0000000000207947 */ /* 0x000fea0003800000 */
.L_x_29:
[----:B------:R-:W-:-:S04]  /*12c0*/  LOP3.LUT R0, R4, 0x80000000, R8, 0x48, !PT ;  /* 0x8000000004007812 */ /* 0x000fc800078e4808 */
[----:B------:R-:W-:Y:S01]  /*12d0*/  LOP3.LUT R0, R0, 0x7f800000, RZ, 0xfc, !PT ;  /* 0x7f80000000007812 */ /* 0x000fe200078efcff */
[----:B------:R-:W-:Y:S06]  /*12e0*/  BRA `(.L_x_34) ;  /* 0x0000000000147947 */ /* 0x000fec0003800000 */
.L_x_28:
[----:B------:R-:W-:Y:S01]  /*12f0*/  LOP3.LUT R0, R4, 0x80000000, R8, 0x48, !PT ;  /* 0x8000000004007812 */ /* 0x000fe200078e4808 */
[----:B------:R-:W-:Y:S06]  /*1300*/  BRA `(.L_x_34) ;  /* 0x00000000000c7947 */ /* 0x000fec0003800000 */
.L_x_27:
[----:B------:R-:W0:Y:S01]  /*1310*/  MUFU.RSQ R0, -QNAN ;  /* 0xffc0000000007908 */ /* 0x000e220000001400 */
[----:B------:R-:W-:Y:S05]  /*1320*/  BRA `(.L_x_34) ;  /* 0x0000000000047947 */ /* 0x000fea0003800000 */
.L_x_26:
[----:B------:R-:W-:-:S07]  /*1330*/  FADD.FTZ R0, R0, R3 ;  /* 0x0000000300007221 */ /* 0x000fce0000010000 */
.L_x_34:
[----:B------:R-:W-:Y:S05]  /*1340*/  BSYNC.RECONVERGENT B1 ;  /* 0x0000000000017941 */ /* 0x000fea0003800200 */
.L_x_24:
[----:B------:R-:W-:-:S04]  /*1350*/  IMAD.MOV.U32 R7, RZ, RZ, 0x0 ;  /* 0x00000000ff077424 */ /* 0x000fc800078e00ff */
[----:B0-----:R-:W-:Y:S05]  /*1360*/  RET.REL.NODEC R6 `(_Z11BetweennessPiS_iS_S_iPf) ;  /* 0xffffffec06247950 */ /* 0x001fea0003c3ffff */
.L_x_35:
[----:B------:R-:W-:-:S00]  /*1370*/  BRA `(.L_x_35) ;  /* 0xfffffffc00fc7947 */ /* 0x000fc0000383ffff */
[----:B------:R-:W-:-:S00]  /*1380*/  NOP ;  /* 0x0000000000007918 */ /* 0x000fc00000000000 */
[----:B------:R-:W-:-:S00]  /*1390*/  NOP ;  /* 0x0000000000007918 */ /* 0x000fc00000000000 */
[----:B------:R-:W-:-:S00]  /*13a0*/  NOP ;  /* 0x0000000000007918 */ /* 0x000fc00000000000 */
[----:B------:R-:W-:-:S00]  /*13b0*/  NOP ;  /* 0x0000000000007918 */ /* 0x000fc00000000000 */
[----:B------:R-:W-:-:S00]  /*13c0*/  NOP ;  /* 0x0000000000007918 */ /* 0x000fc00000000000 */
[----:B------:R-:W-:-:S00]  /*13d0*/  NOP ;  /* 0x0000000000007918 */ /* 0x000fc00000000000 */
[----:B------:R-:W-:-:S00]  /*13e0*/  NOP ;  /* 0x0000000000007918 */ /* 0x000fc00000000000 */
[----:B------:R-:W-:-:S00]  /*13f0*/  NOP ;  /* 0x0000000000007918 */ /* 0x000fc00000000000 */
.L_x_36:


//--------------------- .nv.global.init           --------------------------
	.section	.nv.global.init,"aw",@progbits
.nv.global.init:
	.type		$str,@object
	.size		$str,(.L_0 - $str)
$str:
        /*0000*/ 	.byte	0x25, 0x64, 0x20, 0x00
.L_0:


//--------------------- .nv.shared._Z11BetweennessPiS_iS_S_iPf --------------------------
	.section	.nv.shared._Z11BetweennessPiS_iS_S_iPf,"aw",@nobits
	.sectionflags	@""
	.align	4
.nv.shared._Z11BetweennessPiS_iS_S_iPf:
	.zero		1029


//--------------------- .nv.shared.reserved.0     --------------------------
	.section	.nv.shared.reserved.0,"aw",@nobits
	.weak		__nv_reservedSMEM_offset_0_alias
	.size		__nv_reservedSMEM_offset_0_alias, 0, 64
	.other		__nv_reservedSMEM_offset_0_alias,@"STO_CUDA_RESERVED_SHARED STV_DEFAULT"
__nv_reservedSMEM_offset_0_alias:
	.zero		0
	.zero		64


//--------------------- .nv.constant0._Z11BetweennessPiS_iS_S_iPf --------------------------
	.section	.nv.constant0._Z11BetweennessPiS_iS_S_iPf,"a",@progbits
	.sectionflags	@""
	.align	4
.nv.constant0._Z11BetweennessPiS_iS_S_iPf:
	.zero		952


//--------------------- SYMBOLS --------------------------

	.type		.nv.reservedSmem.offset0,@object
	.size		.nv.reservedSmem.offset0,0x4
	.type		.nv.reservedSmem.cap,@object
	.size		.nv.reservedSmem.cap,0x4
	.type		vprintf,@function
